//
// Generated by NVIDIA NVVM Compiler
//
// Compiler Build ID: CL-36424714
// Cuda compilation tools, release 13.0, V13.0.88
// Based on NVVM 20.0.0
//

.version 9.0
.target sm_100
.address_size 64

	// .globl	_Z14SumaMatricesCUPiS_S_ii

.visible .entry _Z14SumaMatricesCUPiS_S_ii(
	.param .u64 .ptr .align 1 _Z14SumaMatricesCUPiS_S_ii_param_0,
	.param .u64 .ptr .align 1 _Z14SumaMatricesCUPiS_S_ii_param_1,
	.param .u64 .ptr .align 1 _Z14SumaMatricesCUPiS_S_ii_param_2,
	.param .u32 _Z14SumaMatricesCUPiS_S_ii_param_3,
	.param .u32 _Z14SumaMatricesCUPiS_S_ii_param_4
)
{
	.reg .pred 	%p<4>;
	.reg .b32 	%r<15>;
	.reg .b64 	%rd<11>;

	ld.param.u64 	%rd1, [_Z14SumaMatricesCUPiS_S_ii_param_0];
	ld.param.u64 	%rd2, [_Z14SumaMatricesCUPiS_S_ii_param_1];
	ld.param.u64 	%rd3, [_Z14SumaMatricesCUPiS_S_ii_param_2];
	ld.param.u32 	%r2, [_Z14SumaMatricesCUPiS_S_ii_param_3];
	ld.param.u32 	%r3, [_Z14SumaMatricesCUPiS_S_ii_param_4];
	mov.u32 	%r4, %ctaid.y;
	mov.u32 	%r5, %ntid.y;
	mov.u32 	%r6, %tid.y;
	mad.lo.s32 	%r7, %r4, %r5, %r6;
	mov.u32 	%r8, %ctaid.x;
	mov.u32 	%r9, %ntid.x;
	mov.u32 	%r10, %tid.x;
	mad.lo.s32 	%r11, %r8, %r9, %r10;
	mad.lo.s32 	%r1, %r2, %r7, %r11;
	setp.ge.s32 	%p1, %r7, %r2;
	setp.ge.s32 	%p2, %r11, %r3;
	or.pred  	%p3, %p1, %p2;
	@%p3 bra 	$L__BB0_2;
	cvta.to.global.u64 	%rd4, %rd1;
	cvta.to.global.u64 	%rd5, %rd2;
	cvta.to.global.u64 	%rd6, %rd3;
	mul.wide.s32 	%rd7, %r1, 4;
	add.s64 	%rd8, %rd4, %rd7;
	ld.global.u32 	%r12, [%rd8];
	add.s64 	%rd9, %rd5, %rd7;
	ld.global.u32 	%r13, [%rd9];
	add.s32 	%r14, %r13, %r12;
	add.s64 	%rd10, %rd6, %rd7;
	st.global.u32 	[%rd10], %r14;
$L__BB0_2:
	ret;

}


// ===== COMPILED SASS (sm_100) =====

	.target	sm_100

	.elftype	@"ET_EXEC"


//--------------------- .note.nv.tkinfo           --------------------------
	.section	.note.nv.tkinfo,"",@"SHT_NOTE"
	.sectionflags	@"SHF_NOTE_NV_TKINFO"
	.tkinfo
        /*0018*/ 	.word	0x00000002
        /*0030*/ 	.string	""
        /*0030*/ 	.string	"ptxas"
        /*0030*/ 	.string	"Cuda compilation tools, release 13.0, V13.0.88"
        /*0030*/ 	.string	"Build cuda_13.0.r13.0/compiler.36424714_0"
        /*0030*/ 	.string	"-arch sm_100 -m 64 "



//--------------------- .note.nv.cuinfo           --------------------------
	.section	.note.nv.cuinfo,"",@"SHT_NOTE"
	.sectionflags	@"SHF_NOTE_NV_CUINFO"
        /*0018*/ 	.short	0x0002
        /*001a*/ 	.short	0x0064
        /*001c*/ 	.short	0x0082
	.zero		2


//--------------------- .nv.info                  --------------------------
	.section	.nv.info,"",@"SHT_CUDA_INFO"
	.align	4


	//----- nvinfo : EIATTR_REGCOUNT
	.align		4
        /*0000*/ 	.byte	0x04, 0x2f
        /*0002*/ 	.short	(.L_1 - .L_0)
	.align		4
.L_0:
        /*0004*/ 	.word	index@(_Z14SumaMatricesCUPiS_S_ii)
        /*0008*/ 	.word	0x0000000c


	//----- nvinfo : EIATTR_FRAME_SIZE
	.align		4
.L_1:
        /*000c*/ 	.byte	0x04, 0x11
        /*000e*/ 	.short	(.L_3 - .L_2)
	.align		4
.L_2:
        /*0010*/ 	.word	index@(_Z14SumaMatricesCUPiS_S_ii)
        /*0014*/ 	.word	0x00000000


	//----- nvinfo : EIATTR_MIN_STACK_SIZE
	.align		4
.L_3:
        /*0018*/ 	.byte	0x04, 0x12
        /*001a*/ 	.short	(.L_5 - .L_4)
	.align		4
.L_4:
        /*001c*/ 	.word	index@(_Z14SumaMatricesCUPiS_S_ii)
        /*0020*/ 	.word	0x00000000
.L_5:


//--------------------- .nv.compat                --------------------------
	.section	.nv.compat,"",@"SHT_CUDA_COMPAT_INFO"
	.align	4
        /*0000*/ 	.byte	0x02, 0x09, 0x00, 0x00, 0x02, 0x02, 0x01, 0x00, 0x02, 0x05, 0x05, 0x00, 0x03, 0x07, 0x01, 0x01
        /*0010*/ 	.byte	0x02, 0x03, 0x00, 0x00, 0x02, 0x06, 0x01, 0x00, 0x04, 0x0b, 0x08, 0x00, 0x09, 0x00, 0x00, 0x00
        /*0020*/ 	.byte	0x00, 0x00, 0x00, 0x00


//--------------------- .nv.info._Z14SumaMatricesCUPiS_S_ii --------------------------
	.section	.nv.info._Z14SumaMatricesCUPiS_S_ii,"",@"SHT_CUDA_INFO"
	.sectionflags	@""
	.align	4


	//----- nvinfo : EIATTR_CUDA_API_VERSION
	.align		4
        /*0000*/ 	.byte	0x04, 0x37
        /*0002*/ 	.short	(.L_7 - .L_6)
.L_6:
        /*0004*/ 	.word	0x00000082


	//----- nvinfo : EIATTR_KPARAM_INFO
	.align		4
.L_7:
        /*0008*/ 	.byte	0x04, 0x17
        /*000a*/ 	.short	(.L_9 - .L_8)
.L_8:
        /*000c*/ 	.word	0x00000000
        /*0010*/ 	.short	0x0004
        /*0012*/ 	.short	0x001c
        /*0014*/ 	.byte	0x00, 0xf0, 0x11, 0x00


	//----- nvinfo : EIATTR_KPARAM_INFO
	.align		4
.L_9:
        /*0018*/ 	.byte	0x04, 0x17
        /*001a*/ 	.short	(.L_11 - .L_10)
.L_10:
        /*001c*/ 	.word	0x00000000
        /*0020*/ 	.short	0x0003
        /*0022*/ 	.short	0x0018
        /*0024*/ 	.byte	0x00, 0xf0, 0x11, 0x00


	//----- nvinfo : EIATTR_KPARAM_INFO
	.align		4
.L_11:
        /*0028*/ 	.byte	0x04, 0x17
        /*002a*/ 	.short	(.L_13 - .L_12)
.L_12:
        /*002c*/ 	.word	0x00000000
        /*0030*/ 	.short	0x0002
        /*0032*/ 	.short	0x0010
        /*0034*/ 	.byte	0x00, 0xf5, 0x21, 0x00


	//----- nvinfo : EIATTR_KPARAM_INFO
	.align		4
.L_13:
        /*0038*/ 	.byte	0x04, 0x17
        /*003a*/ 	.short	(.L_15 - .L_14)
.L_14:
        /*003c*/ 	.word	0x00000000
        /*0040*/ 	.short	0x0001
        /*0042*/ 	.short	0x0008
        /*0044*/ 	.byte	0x00, 0xf5, 0x21, 0x00


	//----- nvinfo : EIATTR_KPARAM_INFO
	.align		4
.L_15:
        /*0048*/ 	.byte	0x04, 0x17
        /*004a*/ 	.short	(.L_17 - .L_16)
.L_16:
        /*004c*/ 	.word	0x00000000
        /*0050*/ 	.short	0x0000
        /*0052*/ 	.short	0x0000
        /*0054*/ 	.byte	0x00, 0xf5, 0x21, 0x00


	//----- nvinfo : EIATTR_SPARSE_MMA_MASK
	.align		4
.L_17:
        /*0058*/ 	.byte	0x03, 0x50
        /*005a*/ 	.short	0x0000


	//----- nvinfo : EIATTR_MAXREG_COUNT
	.align		4
        /*005c*/ 	.byte	0x03, 0x1b
        /*005e*/ 	.short	0x00ff


	//----- nvinfo : EIATTR_MERCURY_ISA_VERSION
	.align		4
        /*0060*/ 	.byte	0x03, 0x5f
        /*0062*/ 	.short	0x0101


	//----- nvinfo : EIATTR_VRC_CTA_INIT_COUNT
	.align		4
        /*0064*/ 	.byte	0x02, 0x4a
	.zero		1
	.zero		1


	//----- nvinfo : EIATTR_EXIT_INSTR_OFFSETS
	.align		4
        /*0068*/ 	.byte	0x04, 0x1c
        /*006a*/ 	.short	(.L_19 - .L_18)


	//   ....[0]....
.L_18:
        /*006c*/ 	.word	0x000000d0


	//   ....[1]....
        /*0070*/ 	.word	0x00000190


	//----- nvinfo : EIATTR_CBANK_PARAM_SIZE
	.align		4
.L_19:
        /*0074*/ 	.byte	0x03, 0x19
        /*0076*/ 	.short	0x0020


	//----- nvinfo : EIATTR_PARAM_CBANK
	.align		4
        /*0078*/ 	.byte	0x04, 0x0a
        /*007a*/ 	.short	(.L_21 - .L_20)
	.align		4
.L_20:
        /*007c*/ 	.word	index@(.nv.constant0._Z14SumaMatricesCUPiS_S_ii)
        /*0080*/ 	.short	0x0380
        /*0082*/ 	.short	0x0020


	//----- nvinfo : EIATTR_SW_WAR
	.align		4
.L_21:
        /*0084*/ 	.byte	0x04, 0x36
        /*0086*/ 	.short	(.L_23 - .L_22)
.L_22:
        /*0088*/ 	.word	0x00000008
.L_23:


//--------------------- .nv.callgraph             --------------------------
	.section	.nv.callgraph,"",@"SHT_CUDA_CALLGRAPH"
	.align	4
	.sectionentsize	8
	.align		4
        /*0000*/ 	.word	0x00000000
	.align		4
        /*0004*/ 	.word	0xffffffff
	.align		4
        /*0008*/ 	.word	0x00000000
	.align		4
        /*000c*/ 	.word	0xfffffffe
	.align		4
        /*0010*/ 	.word	0x00000000
	.align		4
        /*0014*/ 	.word	0xfffffffd
	.align		4
        /*0018*/ 	.word	0x00000000
	.align		4
        /*001c*/ 	.word	0xfffffffc


//--------------------- .text._Z14SumaMatricesCUPiS_S_ii --------------------------
	.section	.text._Z14SumaMatricesCUPiS_S_ii,"ax",@progbits
	.align	128
        .global         _Z14SumaMatricesCUPiS_S_ii
        .type           _Z14SumaMatricesCUPiS_S_ii,@function
        .size           _Z14SumaMatricesCUPiS_S_ii,(.L_x_1 - _Z14SumaMatricesCUPiS_S_ii)
        .other          _Z14SumaMatricesCUPiS_S_ii,@"STO_CUDA_ENTRY STV_DEFAULT"
_Z14SumaMatricesCUPiS_S_ii:
.text._Z14SumaMatricesCUPiS_S_ii:
[----:B------:R-:W-:Y:S01]  /*0000*/  LDC R1, c[0x0][0x37c] ;  /* 0x0000df00ff017b82 */ /* 0x000fe20000000800 */
[----:B------:R-:W0:Y:S07]  /*0010*/  S2R R2, SR_TID.X ;  /* 0x0000000000027919 */ /* 0x000e2e0000002100 */
[----:B------:R-:W1:Y:S01]  /*0020*/  LDC R0, c[0x0][0x364] ;  /* 0x0000d900ff007b82 */ /* 0x000e620000000800 */
[----:B------:R-:W2:Y:S01]  /*0030*/  LDCU.64 UR6, c[0x0][0x398] ;  /* 0x00007300ff0677ac */ /* 0x000ea20008000a00 */
[----:B------:R-:W1:Y:S06]  /*0040*/  S2R R5, SR_TID.Y ;  /* 0x0000000000057919 */ /* 0x000e6c0000002200 */
[----:B------:R-:W0:Y:S08]  /*0050*/  S2UR UR5, SR_CTAID.X ;  /* 0x00000000000579c3 */ /* 0x000e300000002500 */
[----:B------:R-:W0:Y:S08]  /*0060*/  LDC R3, c[0x0][0x360] ;  /* 0x0000d800ff037b82 */ /* 0x000e300000000800 */
[----:B------:R-:W1:Y:S01]  /*0070*/  S2UR UR4, SR_CTAID.Y ;  /* 0x00000000000479c3 */ /* 0x000e620000002600 */
[----:B0-----:R-:W-:-:S05]  /*0080*/  IMAD R3, R3, UR5, R2 ;  /* 0x0000000503037c24 */ /* 0x001fca000f8e0202 */
[----:B--2---:R-:W-:Y:S01]  /*0090*/  ISETP.GE.AND P0, PT, R3, UR7, PT ;  /* 0x0000000703007c0c */ /* 0x004fe2000bf06270 */
[----:B-1----:R-:W-:-:S04]  /*00a0*/  IMAD R0, R0, UR4, R5 ;  /* 0x0000000400007c24 */ /* 0x002fc8000f8e0205 */
[C---:B------:R-:W-:Y:S01]  /*00b0*/  IMAD R9, R0.reuse, UR6, R3 ;  /* 0x0000000600097c24 */ /* 0x040fe2000f8e0203 */
[----:B------:R-:W-:-:S13]  /*00c0*/  ISETP.GE.OR P0, PT, R0, UR6, P0 ;  /* 0x0000000600007c0c */ /* 0x000fda0008706670 */
[----:B------:R-:W-:Y:S05]  /*00d0*/  @P0 EXIT ;  /* 0x000000000000094d */ /* 0x000fea0003800000 */
[----:B------:R-:W0:Y:S01]  /*00e0*/  LDC.64 R2, c[0x0][0x380] ;  /* 0x0000e000ff027b82 */ /* 0x000e220000000a00 */
[----:B------:R-:W1:Y:S07]  /*00f0*/  LDCU.64 UR4, c[0x0][0x358] ;  /* 0x00006b00ff0477ac */ /* 0x000e6e0008000a00 */
[----:B------:R-:W2:Y:S08]  /*0100*/  LDC.64 R4, c[0x0][0x388] ;  /* 0x0000e200ff047b82 */ /* 0x000eb00000000a00 */
[----:B------:R-:W3:Y:S01]  /*0110*/  LDC.64 R6, c[0x0][0x390] ;  /* 0x0000e400ff067b82 */ /* 0x000ee20000000a00 */
[----:B0-----:R-:W-:-:S06]  /*0120*/  IMAD.WIDE R2, R9, 0x4, R2 ;  /* 0x0000000409027825 */ /* 0x001fcc00078e0202 */
[----:B-1----:R-:W4:Y:S01]  /*0130*/  LDG.E R2, desc[UR4][R2.64] ;  /* 0x0000000402027981 */ /* 0x002f22000c1e1900 */
[----:B--2---:R-:W-:-:S06]  /*0140*/  IMAD.WIDE R4, R9, 0x4, R4 ;  /* 0x0000000409047825 */ /* 0x004fcc00078e0204 */
[----:B------:R-:W4:Y:S01]  /*0150*/  LDG.E R5, desc[UR4][R4.64] ;  /* 0x0000000404057981 */ /* 0x000f22000c1e1900 */
[----:B---3--:R-:W-:Y:S01]  /*0160*/  IMAD.WIDE R6, R9, 0x4, R6 ;  /* 0x0000000409067825 */ /* 0x008fe200078e0206 */
[----:B----4-:R-:W-:-:S05]  /*0170*/  IADD3 R9, PT, PT, R2, R5, RZ ;  /* 0x0000000502097210 */ /* 0x010fca0007ffe0ff */
[----:B------:R-:W-:Y:S01]  /*0180*/  STG.E desc[UR4][R6.64], R9 ;  /* 0x0000000906007986 */ /* 0x000fe2000c101904 */
[----:B------:R-:W-:Y:S05]  /*0190*/  EXIT ;  /* 0x000000000000794d */ /* 0x000fea0003800000 */
.L_x_0:
[----:B------:R-:W-:-:S00]  /*01a0*/  BRA `(.L_x_0) ;  /* 0xfffffffc00fc7947 */ /* 0x000fc0000383ffff */
[----:B------:R-:W-:-:S00]  /*01b0*/  NOP ;  /* 0x0000000000007918 */ /* 0x000fc00000000000 */
        /* <DEDUP_REMOVED lines=12> */
.L_x_1:


//--------------------- .nv.shared.reserved.0     --------------------------
	.section	.nv.shared.reserved.0,"aw",@nobits
	.weak		__nv_reservedSMEM_offset_0_alias
	.size		__nv_reservedSMEM_offset_0_alias, 0, 64
	.other		__nv_reservedSMEM_offset_0_alias,@"STO_CUDA_RESERVED_SHARED STV_DEFAULT"
__nv_reservedSMEM_offset_0_alias:
	.zero		0
	.zero		64


//--------------------- .nv.constant0._Z14SumaMatricesCUPiS_S_ii --------------------------
	.section	.nv.constant0._Z14SumaMatricesCUPiS_S_ii,"a",@progbits
	.sectionflags	@""
	.align	4
.nv.constant0._Z14SumaMatricesCUPiS_S_ii:
	.zero		928


//--------------------- SYMBOLS --------------------------

	.type		.nv.reservedSmem.offset0,@object
	.size		.nv.reservedSmem.offset0,0x4
